//
// Generated by NVIDIA NVVM Compiler
//
// Compiler Build ID: CL-36424714
// Cuda compilation tools, release 13.0, V13.0.88
// Based on NVVM 20.0.0
//

.version 9.0
.target sm_100
.address_size 64

	// .globl	_Z13compress_calcIfEvPT_PKS0_S3_iii

.visible .entry _Z13compress_calcIfEvPT_PKS0_S3_iii(
	.param .u64 .ptr .align 1 _Z13compress_calcIfEvPT_PKS0_S3_iii_param_0,
	.param .u64 .ptr .align 1 _Z13compress_calcIfEvPT_PKS0_S3_iii_param_1,
	.param .u64 .ptr .align 1 _Z13compress_calcIfEvPT_PKS0_S3_iii_param_2,
	.param .u32 _Z13compress_calcIfEvPT_PKS0_S3_iii_param_3,
	.param .u32 _Z13compress_calcIfEvPT_PKS0_S3_iii_param_4,
	.param .u32 _Z13compress_calcIfEvPT_PKS0_S3_iii_param_5
)
{
	.reg .pred 	%p<9>;
	.reg .b32 	%r<34>;
	.reg .b32 	%f<60>;
	.reg .b64 	%rd<23>;

	ld.param.u64 	%rd6, [_Z13compress_calcIfEvPT_PKS0_S3_iii_param_0];
	ld.param.u64 	%rd5, [_Z13compress_calcIfEvPT_PKS0_S3_iii_param_1];
	ld.param.u64 	%rd7, [_Z13compress_calcIfEvPT_PKS0_S3_iii_param_2];
	ld.param.u32 	%r17, [_Z13compress_calcIfEvPT_PKS0_S3_iii_param_3];
	ld.param.u32 	%r16, [_Z13compress_calcIfEvPT_PKS0_S3_iii_param_4];
	cvta.to.global.u64 	%rd1, %rd6;
	cvta.to.global.u64 	%rd2, %rd7;
	mov.u32 	%r18, %ctaid.x;
	mov.u32 	%r19, %ntid.x;
	mov.u32 	%r20, %tid.x;
	mad.lo.s32 	%r1, %r18, %r19, %r20;
	setp.ge.s32 	%p1, %r1, %r17;
	@%p1 bra 	$L__BB0_10;
	cvta.to.global.u64 	%rd8, %rd5;
	mul.wide.s32 	%rd9, %r1, 4;
	add.s64 	%rd10, %rd8, %rd9;
	ld.global.f32 	%f1, [%rd10];
	setp.lt.s32 	%p2, %r16, 1;
	@%p2 bra 	$L__BB0_10;
	mul.lo.s32 	%r2, %r16, %r1;
	shl.b32 	%r3, %r2, 2;
	mul.f32 	%f2, %f1, %f1;
	mul.f32 	%f3, %f1, %f2;
	and.b32  	%r4, %r16, 3;
	setp.lt.u32 	%p3, %r16, 4;
	mov.b32 	%r33, 0;
	@%p3 bra 	$L__BB0_5;
	and.b32  	%r33, %r16, 2147483644;
	neg.s32 	%r31, %r33;
	add.s64 	%rd3, %rd2, 32;
	add.s64 	%rd4, %rd1, 8;
	mov.u32 	%r29, %r2;
	mov.u32 	%r30, %r3;
$L__BB0_4:
	.pragma "nounroll";
	mul.wide.s32 	%rd11, %r30, 4;
	add.s64 	%rd12, %rd3, %rd11;
	mul.wide.s32 	%rd13, %r29, 4;
	add.s64 	%rd14, %rd4, %rd13;
	ld.global.f32 	%f4, [%rd12+-32];
	ld.global.f32 	%f5, [%rd12+-28];
	ld.global.f32 	%f6, [%rd12+-24];
	ld.global.f32 	%f7, [%rd12+-20];
	mul.f32 	%f8, %f2, %f5;
	fma.rn.f32 	%f9, %f3, %f4, %f8;
	fma.rn.f32 	%f10, %f1, %f6, %f9;
	add.f32 	%f11, %f7, %f10;
	st.global.f32 	[%rd14+-8], %f11;
	ld.global.f32 	%f12, [%rd12+-16];
	ld.global.f32 	%f13, [%rd12+-12];
	ld.global.f32 	%f14, [%rd12+-8];
	ld.global.f32 	%f15, [%rd12+-4];
	mul.f32 	%f16, %f2, %f13;
	fma.rn.f32 	%f17, %f3, %f12, %f16;
	fma.rn.f32 	%f18, %f1, %f14, %f17;
	add.f32 	%f19, %f15, %f18;
	st.global.f32 	[%rd14+-4], %f19;
	ld.global.f32 	%f20, [%rd12];
	ld.global.f32 	%f21, [%rd12+4];
	ld.global.f32 	%f22, [%rd12+8];
	ld.global.f32 	%f23, [%rd12+12];
	mul.f32 	%f24, %f2, %f21;
	fma.rn.f32 	%f25, %f3, %f20, %f24;
	fma.rn.f32 	%f26, %f1, %f22, %f25;
	add.f32 	%f27, %f23, %f26;
	st.global.f32 	[%rd14], %f27;
	ld.global.f32 	%f28, [%rd12+16];
	ld.global.f32 	%f29, [%rd12+20];
	ld.global.f32 	%f30, [%rd12+24];
	ld.global.f32 	%f31, [%rd12+28];
	mul.f32 	%f32, %f2, %f29;
	fma.rn.f32 	%f33, %f3, %f28, %f32;
	fma.rn.f32 	%f34, %f1, %f30, %f33;
	add.f32 	%f35, %f31, %f34;
	st.global.f32 	[%rd14+4], %f35;
	add.s32 	%r31, %r31, 4;
	add.s32 	%r30, %r30, 16;
	add.s32 	%r29, %r29, 4;
	setp.ne.s32 	%p4, %r31, 0;
	@%p4 bra 	$L__BB0_4;
$L__BB0_5:
	setp.eq.s32 	%p5, %r4, 0;
	@%p5 bra 	$L__BB0_10;
	setp.eq.s32 	%p6, %r4, 1;
	@%p6 bra 	$L__BB0_8;
	shl.b32 	%r22, %r33, 2;
	add.s32 	%r23, %r22, %r3;
	mul.wide.s32 	%rd15, %r23, 4;
	add.s64 	%rd16, %rd2, %rd15;
	ld.global.f32 	%f36, [%rd16];
	ld.global.f32 	%f37, [%rd16+4];
	ld.global.f32 	%f38, [%rd16+8];
	ld.global.f32 	%f39, [%rd16+12];
	mul.f32 	%f40, %f2, %f37;
	fma.rn.f32 	%f41, %f3, %f36, %f40;
	fma.rn.f32 	%f42, %f1, %f38, %f41;
	add.f32 	%f43, %f39, %f42;
	add.s32 	%r24, %r33, %r2;
	mul.wide.s32 	%rd17, %r24, 4;
	add.s64 	%rd18, %rd1, %rd17;
	st.global.f32 	[%rd18], %f43;
	ld.global.f32 	%f44, [%rd16+16];
	ld.global.f32 	%f45, [%rd16+20];
	ld.global.f32 	%f46, [%rd16+24];
	ld.global.f32 	%f47, [%rd16+28];
	mul.f32 	%f48, %f2, %f45;
	fma.rn.f32 	%f49, %f3, %f44, %f48;
	fma.rn.f32 	%f50, %f1, %f46, %f49;
	add.f32 	%f51, %f47, %f50;
	st.global.f32 	[%rd18+4], %f51;
	add.s32 	%r33, %r33, 2;
$L__BB0_8:
	and.b32  	%r25, %r16, 1;
	setp.eq.b32 	%p7, %r25, 1;
	not.pred 	%p8, %p7;
	@%p8 bra 	$L__BB0_10;
	shl.b32 	%r26, %r33, 2;
	add.s32 	%r27, %r26, %r3;
	mul.wide.s32 	%rd19, %r27, 4;
	add.s64 	%rd20, %rd2, %rd19;
	ld.global.f32 	%f52, [%rd20];
	ld.global.f32 	%f53, [%rd20+4];
	ld.global.f32 	%f54, [%rd20+8];
	ld.global.f32 	%f55, [%rd20+12];
	mul.f32 	%f56, %f2, %f53;
	fma.rn.f32 	%f57, %f3, %f52, %f56;
	fma.rn.f32 	%f58, %f1, %f54, %f57;
	add.f32 	%f59, %f55, %f58;
	add.s32 	%r28, %r33, %r2;
	mul.wide.s32 	%rd21, %r28, 4;
	add.s64 	%rd22, %rd1, %rd21;
	st.global.f32 	[%rd22], %f59;
$L__BB0_10:
	ret;

}
	// .globl	_Z13compress_calcIdEvPT_PKS0_S3_iii
.visible .entry _Z13compress_calcIdEvPT_PKS0_S3_iii(
	.param .u64 .ptr .align 1 _Z13compress_calcIdEvPT_PKS0_S3_iii_param_0,
	.param .u64 .ptr .align 1 _Z13compress_calcIdEvPT_PKS0_S3_iii_param_1,
	.param .u64 .ptr .align 1 _Z13compress_calcIdEvPT_PKS0_S3_iii_param_2,
	.param .u32 _Z13compress_calcIdEvPT_PKS0_S3_iii_param_3,
	.param .u32 _Z13compress_calcIdEvPT_PKS0_S3_iii_param_4,
	.param .u32 _Z13compress_calcIdEvPT_PKS0_S3_iii_param_5
)
{
	.reg .pred 	%p<9>;
	.reg .b32 	%r<34>;
	.reg .b64 	%rd<21>;
	.reg .b64 	%fd<60>;

	ld.param.u64 	%rd4, [_Z13compress_calcIdEvPT_PKS0_S3_iii_param_0];
	ld.param.u64 	%rd3, [_Z13compress_calcIdEvPT_PKS0_S3_iii_param_1];
	ld.param.u64 	%rd5, [_Z13compress_calcIdEvPT_PKS0_S3_iii_param_2];
	ld.param.u32 	%r17, [_Z13compress_calcIdEvPT_PKS0_S3_iii_param_3];
	ld.param.u32 	%r16, [_Z13compress_calcIdEvPT_PKS0_S3_iii_param_4];
	cvta.to.global.u64 	%rd1, %rd4;
	cvta.to.global.u64 	%rd2, %rd5;
	mov.u32 	%r18, %ctaid.x;
	mov.u32 	%r19, %ntid.x;
	mov.u32 	%r20, %tid.x;
	mad.lo.s32 	%r1, %r18, %r19, %r20;
	setp.ge.s32 	%p1, %r1, %r17;
	@%p1 bra 	$L__BB1_10;
	cvta.to.global.u64 	%rd6, %rd3;
	mul.wide.s32 	%rd7, %r1, 8;
	add.s64 	%rd8, %rd6, %rd7;
	ld.global.f64 	%fd1, [%rd8];
	setp.lt.s32 	%p2, %r16, 1;
	@%p2 bra 	$L__BB1_10;
	mul.lo.s32 	%r2, %r16, %r1;
	shl.b32 	%r3, %r2, 2;
	mul.f64 	%fd2, %fd1, %fd1;
	mul.f64 	%fd3, %fd1, %fd2;
	and.b32  	%r4, %r16, 3;
	setp.lt.u32 	%p3, %r16, 4;
	mov.b32 	%r33, 0;
	@%p3 bra 	$L__BB1_5;
	and.b32  	%r33, %r16, 2147483644;
	neg.s32 	%r31, %r33;
	mov.u32 	%r29, %r2;
	mov.u32 	%r30, %r3;
$L__BB1_4:
	.pragma "nounroll";
	mul.wide.s32 	%rd9, %r30, 8;
	add.s64 	%rd10, %rd2, %rd9;
	mul.wide.s32 	%rd11, %r29, 8;
	add.s64 	%rd12, %rd1, %rd11;
	ld.global.f64 	%fd4, [%rd10];
	ld.global.f64 	%fd5, [%rd10+8];
	ld.global.f64 	%fd6, [%rd10+16];
	ld.global.f64 	%fd7, [%rd10+24];
	mul.f64 	%fd8, %fd2, %fd5;
	fma.rn.f64 	%fd9, %fd3, %fd4, %fd8;
	fma.rn.f64 	%fd10, %fd1, %fd6, %fd9;
	add.f64 	%fd11, %fd7, %fd10;
	st.global.f64 	[%rd12], %fd11;
	ld.global.f64 	%fd12, [%rd10+32];
	ld.global.f64 	%fd13, [%rd10+40];
	ld.global.f64 	%fd14, [%rd10+48];
	ld.global.f64 	%fd15, [%rd10+56];
	mul.f64 	%fd16, %fd2, %fd13;
	fma.rn.f64 	%fd17, %fd3, %fd12, %fd16;
	fma.rn.f64 	%fd18, %fd1, %fd14, %fd17;
	add.f64 	%fd19, %fd15, %fd18;
	st.global.f64 	[%rd12+8], %fd19;
	ld.global.f64 	%fd20, [%rd10+64];
	ld.global.f64 	%fd21, [%rd10+72];
	ld.global.f64 	%fd22, [%rd10+80];
	ld.global.f64 	%fd23, [%rd10+88];
	mul.f64 	%fd24, %fd2, %fd21;
	fma.rn.f64 	%fd25, %fd3, %fd20, %fd24;
	fma.rn.f64 	%fd26, %fd1, %fd22, %fd25;
	add.f64 	%fd27, %fd23, %fd26;
	st.global.f64 	[%rd12+16], %fd27;
	ld.global.f64 	%fd28, [%rd10+96];
	ld.global.f64 	%fd29, [%rd10+104];
	ld.global.f64 	%fd30, [%rd10+112];
	ld.global.f64 	%fd31, [%rd10+120];
	mul.f64 	%fd32, %fd2, %fd29;
	fma.rn.f64 	%fd33, %fd3, %fd28, %fd32;
	fma.rn.f64 	%fd34, %fd1, %fd30, %fd33;
	add.f64 	%fd35, %fd31, %fd34;
	st.global.f64 	[%rd12+24], %fd35;
	add.s32 	%r31, %r31, 4;
	add.s32 	%r30, %r30, 16;
	add.s32 	%r29, %r29, 4;
	setp.ne.s32 	%p4, %r31, 0;
	@%p4 bra 	$L__BB1_4;
$L__BB1_5:
	setp.eq.s32 	%p5, %r4, 0;
	@%p5 bra 	$L__BB1_10;
	setp.eq.s32 	%p6, %r4, 1;
	@%p6 bra 	$L__BB1_8;
	shl.b32 	%r22, %r33, 2;
	add.s32 	%r23, %r22, %r3;
	mul.wide.s32 	%rd13, %r23, 8;
	add.s64 	%rd14, %rd2, %rd13;
	ld.global.f64 	%fd36, [%rd14];
	ld.global.f64 	%fd37, [%rd14+8];
	ld.global.f64 	%fd38, [%rd14+16];
	ld.global.f64 	%fd39, [%rd14+24];
	mul.f64 	%fd40, %fd2, %fd37;
	fma.rn.f64 	%fd41, %fd3, %fd36, %fd40;
	fma.rn.f64 	%fd42, %fd1, %fd38, %fd41;
	add.f64 	%fd43, %fd39, %fd42;
	add.s32 	%r24, %r33, %r2;
	mul.wide.s32 	%rd15, %r24, 8;
	add.s64 	%rd16, %rd1, %rd15;
	st.global.f64 	[%rd16], %fd43;
	ld.global.f64 	%fd44, [%rd14+32];
	ld.global.f64 	%fd45, [%rd14+40];
	ld.global.f64 	%fd46, [%rd14+48];
	ld.global.f64 	%fd47, [%rd14+56];
	mul.f64 	%fd48, %fd2, %fd45;
	fma.rn.f64 	%fd49, %fd3, %fd44, %fd48;
	fma.rn.f64 	%fd50, %fd1, %fd46, %fd49;
	add.f64 	%fd51, %fd47, %fd50;
	st.global.f64 	[%rd16+8], %fd51;
	add.s32 	%r33, %r33, 2;
$L__BB1_8:
	and.b32  	%r25, %r16, 1;
	setp.eq.b32 	%p7, %r25, 1;
	not.pred 	%p8, %p7;
	@%p8 bra 	$L__BB1_10;
	shl.b32 	%r26, %r33, 2;
	add.s32 	%r27, %r26, %r3;
	mul.wide.s32 	%rd17, %r27, 8;
	add.s64 	%rd18, %rd2, %rd17;
	ld.global.f64 	%fd52, [%rd18];
	ld.global.f64 	%fd53, [%rd18+8];
	ld.global.f64 	%fd54, [%rd18+16];
	ld.global.f64 	%fd55, [%rd18+24];
	mul.f64 	%fd56, %fd2, %fd53;
	fma.rn.f64 	%fd57, %fd3, %fd52, %fd56;
	fma.rn.f64 	%fd58, %fd1, %fd54, %fd57;
	add.f64 	%fd59, %fd55, %fd58;
	add.s32 	%r28, %r33, %r2;
	mul.wide.s32 	%rd19, %r28, 8;
	add.s64 	%rd20, %rd1, %rd19;
	st.global.f64 	[%rd20], %fd59;
$L__BB1_10:
	ret;

}


// ===== COMPILED SASS (sm_100) =====

	.target	sm_100

	.elftype	@"ET_EXEC"


//--------------------- .note.nv.tkinfo           --------------------------
	.section	.note.nv.tkinfo,"",@"SHT_NOTE"
	.sectionflags	@"SHF_NOTE_NV_TKINFO"
	.tkinfo
        /*0018*/ 	.word	0x00000002
        /*0030*/ 	.string	""
        /*0030*/ 	.string	"ptxas"
        /*0030*/ 	.string	"Cuda compilation tools, release 13.0, V13.0.88"
        /*0030*/ 	.string	"Build cuda_13.0.r13.0/compiler.36424714_0"
        /*0030*/ 	.string	"-arch sm_100 -m 64 "



//--------------------- .note.nv.cuinfo           --------------------------
	.section	.note.nv.cuinfo,"",@"SHT_NOTE"
	.sectionflags	@"SHF_NOTE_NV_CUINFO"
        /*0018*/ 	.short	0x0002
        /*001a*/ 	.short	0x0064
        /*001c*/ 	.short	0x0082
	.zero		2


//--------------------- .nv.info                  --------------------------
	.section	.nv.info,"",@"SHT_CUDA_INFO"
	.align	4


	//----- nvinfo : EIATTR_REGCOUNT
	.align		4
        /*0000*/ 	.byte	0x04, 0x2f
        /*0002*/ 	.short	(.L_1 - .L_0)
	.align		4
.L_0:
        /*0004*/ 	.word	index@(_Z13compress_calcIfEvPT_PKS0_S3_iii)
        /*0008*/ 	.word	0x00000018


	//----- nvinfo : EIATTR_FRAME_SIZE
	.align		4
.L_1:
        /*000c*/ 	.byte	0x04, 0x11
        /*000e*/ 	.short	(.L_3 - .L_2)
	.align		4
.L_2:
        /*0010*/ 	.word	index@(_Z13compress_calcIfEvPT_PKS0_S3_iii)
        /*0014*/ 	.word	0x00000000


	//----- nvinfo : EIATTR_REGCOUNT
	.align		4
.L_3:
        /*0018*/ 	.byte	0x04, 0x2f
        /*001a*/ 	.short	(.L_5 - .L_4)
	.align		4
.L_4:
        /*001c*/ 	.word	index@(_Z13compress_calcIdEvPT_PKS0_S3_iii)
        /*0020*/ 	.word	0x00000020


	//----- nvinfo : EIATTR_FRAME_SIZE
	.align		4
.L_5:
        /*0024*/ 	.byte	0x04, 0x11
        /*0026*/ 	.short	(.L_7 - .L_6)
	.align		4
.L_6:
        /*0028*/ 	.word	index@(_Z13compress_calcIdEvPT_PKS0_S3_iii)
        /*002c*/ 	.word	0x00000000


	//----- nvinfo : EIATTR_MIN_STACK_SIZE
	.align		4
.L_7:
        /*0030*/ 	.byte	0x04, 0x12
        /*0032*/ 	.short	(.L_9 - .L_8)
	.align		4
.L_8:
        /*0034*/ 	.word	index@(_Z13compress_calcIdEvPT_PKS0_S3_iii)
        /*0038*/ 	.word	0x00000000


	//----- nvinfo : EIATTR_MIN_STACK_SIZE
	.align		4
.L_9:
        /*003c*/ 	.byte	0x04, 0x12
        /*003e*/ 	.short	(.L_11 - .L_10)
	.align		4
.L_10:
        /*0040*/ 	.word	index@(_Z13compress_calcIfEvPT_PKS0_S3_iii)
        /*0044*/ 	.word	0x00000000
.L_11:


//--------------------- .nv.compat                --------------------------
	.section	.nv.compat,"",@"SHT_CUDA_COMPAT_INFO"
	.align	4
        /*0000*/ 	.byte	0x02, 0x09, 0x00, 0x00, 0x02, 0x02, 0x01, 0x00, 0x02, 0x05, 0x05, 0x00, 0x03, 0x07, 0x01, 0x01
        /*0010*/ 	.byte	0x02, 0x03, 0x00, 0x00, 0x02, 0x06, 0x01, 0x00, 0x04, 0x0b, 0x08, 0x00, 0x01, 0x00, 0x00, 0x00
        /*0020*/ 	.byte	0x00, 0x00, 0x00, 0x00


//--------------------- .nv.info._Z13compress_calcIdEvPT_PKS0_S3_iii --------------------------
	.section	.nv.info._Z13compress_calcIdEvPT_PKS0_S3_iii,"",@"SHT_CUDA_INFO"
	.sectionflags	@""
	.align	4


	//----- nvinfo : EIATTR_CUDA_API_VERSION
	.align		4
        /*0000*/ 	.byte	0x04, 0x37
        /*0002*/ 	.short	(.L_13 - .L_12)
.L_12:
        /*0004*/ 	.word	0x00000082


	//----- nvinfo : EIATTR_KPARAM_INFO
	.align		4
.L_13:
        /*0008*/ 	.byte	0x04, 0x17
        /*000a*/ 	.short	(.L_15 - .L_14)
.L_14:
        /*000c*/ 	.word	0x00000000
        /*0010*/ 	.short	0x0005
        /*0012*/ 	.short	0x0020
        /*0014*/ 	.byte	0x00, 0xf0, 0x11, 0x00


	//----- nvinfo : EIATTR_KPARAM_INFO
	.align		4
.L_15:
        /*0018*/ 	.byte	0x04, 0x17
        /*001a*/ 	.short	(.L_17 - .L_16)
.L_16:
        /*001c*/ 	.word	0x00000000
        /*0020*/ 	.short	0x0004
        /*0022*/ 	.short	0x001c
        /*0024*/ 	.byte	0x00, 0xf0, 0x11, 0x00


	//----- nvinfo : EIATTR_KPARAM_INFO
	.align		4
.L_17:
        /*0028*/ 	.byte	0x04, 0x17
        /*002a*/ 	.short	(.L_19 - .L_18)
.L_18:
        /*002c*/ 	.word	0x00000000
        /*0030*/ 	.short	0x0003
        /*0032*/ 	.short	0x0018
        /*0034*/ 	.byte	0x00, 0xf0, 0x11, 0x00


	//----- nvinfo : EIATTR_KPARAM_INFO
	.align		4
.L_19:
        /*0038*/ 	.byte	0x04, 0x17
        /*003a*/ 	.short	(.L_21 - .L_20)
.L_20:
        /*003c*/ 	.word	0x00000000
        /*0040*/ 	.short	0x0002
        /*0042*/ 	.short	0x0010
        /*0044*/ 	.byte	0x00, 0xf5, 0x21, 0x00


	//----- nvinfo : EIATTR_KPARAM_INFO
	.align		4
.L_21:
        /*0048*/ 	.byte	0x04, 0x17
        /*004a*/ 	.short	(.L_23 - .L_22)
.L_22:
        /*004c*/ 	.word	0x00000000
        /*0050*/ 	.short	0x0001
        /*0052*/ 	.short	0x0008
        /*0054*/ 	.byte	0x00, 0xf5, 0x21, 0x00


	//----- nvinfo : EIATTR_KPARAM_INFO
	.align		4
.L_23:
        /*0058*/ 	.byte	0x04, 0x17
        /*005a*/ 	.short	(.L_25 - .L_24)
.L_24:
        /*005c*/ 	.word	0x00000000
        /*0060*/ 	.short	0x0000
        /*0062*/ 	.short	0x0000
        /*0064*/ 	.byte	0x00, 0xf5, 0x21, 0x00


	//----- nvinfo : EIATTR_SPARSE_MMA_MASK
	.align		4
.L_25:
        /*0068*/ 	.byte	0x03, 0x50
        /*006a*/ 	.short	0x0000


	//----- nvinfo : EIATTR_MAXREG_COUNT
	.align		4
        /*006c*/ 	.byte	0x03, 0x1b
        /*006e*/ 	.short	0x00ff


	//----- nvinfo : EIATTR_MERCURY_ISA_VERSION
	.align		4
        /*0070*/ 	.byte	0x03, 0x5f
        /*0072*/ 	.short	0x0101


	//----- nvinfo : EIATTR_VRC_CTA_INIT_COUNT
	.align		4
        /*0074*/ 	.byte	0x02, 0x4a
	.zero		1
	.zero		1


	//----- nvinfo : EIATTR_EXIT_INSTR_OFFSETS
	.align		4
        /*0078*/ 	.byte	0x04, 0x1c
        /*007a*/ 	.short	(.L_27 - .L_26)


	//   ....[0]....
.L_26:
        /*007c*/ 	.word	0x00000070


	//   ....[1]....
        /*0080*/ 	.word	0x000000a0


	//   ....[2]....
        /*0084*/ 	.word	0x00000490


	//   ....[3]....
        /*0088*/ 	.word	0x00000670


	//   ....[4]....
        /*008c*/ 	.word	0x00000770


	//----- nvinfo : EIATTR_CBANK_PARAM_SIZE
	.align		4
.L_27:
        /*0090*/ 	.byte	0x03, 0x19
        /*0092*/ 	.short	0x0024


	//----- nvinfo : EIATTR_PARAM_CBANK
	.align		4
        /*0094*/ 	.byte	0x04, 0x0a
        /*0096*/ 	.short	(.L_29 - .L_28)
	.align		4
.L_28:
        /*0098*/ 	.word	index@(.nv.constant0._Z13compress_calcIdEvPT_PKS0_S3_iii)
        /*009c*/ 	.short	0x0380
        /*009e*/ 	.short	0x0024


	//----- nvinfo : EIATTR_SW_WAR
	.align		4
.L_29:
        /*00a0*/ 	.byte	0x04, 0x36
        /*00a2*/ 	.short	(.L_31 - .L_30)
.L_30:
        /*00a4*/ 	.word	0x00000008
.L_31:


//--------------------- .nv.info._Z13compress_calcIfEvPT_PKS0_S3_iii --------------------------
	.section	.nv.info._Z13compress_calcIfEvPT_PKS0_S3_iii,"",@"SHT_CUDA_INFO"
	.sectionflags	@""
	.align	4


	//----- nvinfo : EIATTR_CUDA_API_VERSION
	.align		4
        /*0000*/ 	.byte	0x04, 0x37
        /*0002*/ 	.short	(.L_33 - .L_32)
.L_32:
        /*0004*/ 	.word	0x00000082


	//----- nvinfo : EIATTR_KPARAM_INFO
	.align		4
.L_33:
        /*0008*/ 	.byte	0x04, 0x17
        /*000a*/ 	.short	(.L_35 - .L_34)
.L_34:
        /*000c*/ 	.word	0x00000000
        /*0010*/ 	.short	0x0005
        /*0012*/ 	.short	0x0020
        /*0014*/ 	.byte	0x00, 0xf0, 0x11, 0x00


	//----- nvinfo : EIATTR_KPARAM_INFO
	.align		4
.L_35:
        /*0018*/ 	.byte	0x04, 0x17
        /*001a*/ 	.short	(.L_37 - .L_36)
.L_36:
        /*001c*/ 	.word	0x00000000
        /*0020*/ 	.short	0x0004
        /*0022*/ 	.short	0x001c
        /*0024*/ 	.byte	0x00, 0xf0, 0x11, 0x00


	//----- nvinfo : EIATTR_KPARAM_INFO
	.align		4
.L_37:
        /*0028*/ 	.byte	0x04, 0x17
        /*002a*/ 	.short	(.L_39 - .L_38)
.L_38:
        /*002c*/ 	.word	0x00000000
        /*0030*/ 	.short	0x0003
        /*0032*/ 	.short	0x0018
        /*0034*/ 	.byte	0x00, 0xf0, 0x11, 0x00


	//----- nvinfo : EIATTR_KPARAM_INFO
	.align		4
.L_39:
        /*0038*/ 	.byte	0x04, 0x17
        /*003a*/ 	.short	(.L_41 - .L_40)
.L_40:
        /*003c*/ 	.word	0x00000000
        /*0040*/ 	.short	0x0002
        /*0042*/ 	.short	0x0010
        /*0044*/ 	.byte	0x00, 0xf5, 0x21, 0x00


	//----- nvinfo : EIATTR_KPARAM_INFO
	.align		4
.L_41:
        /*0048*/ 	.byte	0x04, 0x17
        /*004a*/ 	.short	(.L_43 - .L_42)
.L_42:
        /*004c*/ 	.word	0x00000000
        /*0050*/ 	.short	0x0001
        /*0052*/ 	.short	0x0008
        /*0054*/ 	.byte	0x00, 0xf5, 0x21, 0x00


	//----- nvinfo : EIATTR_KPARAM_INFO
	.align		4
.L_43:
        /*0058*/ 	.byte	0x04, 0x17
        /*005a*/ 	.short	(.L_45 - .L_44)
.L_44:
        /*005c*/ 	.word	0x00000000
        /*0060*/ 	.short	0x0000
        /*0062*/ 	.short	0x0000
        /*0064*/ 	.byte	0x00, 0xf5, 0x21, 0x00


	//----- nvinfo : EIATTR_SPARSE_MMA_MASK
	.align		4
.L_45:
        /*0068*/ 	.byte	0x03, 0x50
        /*006a*/ 	.short	0x0000


	//----- nvinfo : EIATTR_MAXREG_COUNT
	.align		4
        /*006c*/ 	.byte	0x03, 0x1b
        /*006e*/ 	.short	0x00ff


	//----- nvinfo : EIATTR_MERCURY_ISA_VERSION
	.align		4
        /*0070*/ 	.byte	0x03, 0x5f
        /*0072*/ 	.short	0x0101


	//----- nvinfo : EIATTR_VRC_CTA_INIT_COUNT
	.align		4
        /*0074*/ 	.byte	0x02, 0x4a
	.zero		1
	.zero		1


	//----- nvinfo : EIATTR_EXIT_INSTR_OFFSETS
	.align		4
        /*0078*/ 	.byte	0x04, 0x1c
        /*007a*/ 	.short	(.L_47 - .L_46)


	//   ....[0]....
.L_46:
        /*007c*/ 	.word	0x00000070


	//   ....[1]....
        /*0080*/ 	.word	0x000000a0


	//   ....[2]....
        /*0084*/ 	.word	0x00000510


	//   ....[3]....
        /*0088*/ 	.word	0x000006f0


	//   ....[4]....
        /*008c*/ 	.word	0x000007f0


	//----- nvinfo : EIATTR_CBANK_PARAM_SIZE
	.align		4
.L_47:
        /*0090*/ 	.byte	0x03, 0x19
        /*0092*/ 	.short	0x0024


	//----- nvinfo : EIATTR_PARAM_CBANK
	.align		4
        /*0094*/ 	.byte	0x04, 0x0a
        /*0096*/ 	.short	(.L_49 - .L_48)
	.align		4
.L_48:
        /*0098*/ 	.word	index@(.nv.constant0._Z13compress_calcIfEvPT_PKS0_S3_iii)
        /*009c*/ 	.short	0x0380
        /*009e*/ 	.short	0x0024


	//----- nvinfo : EIATTR_SW_WAR
	.align		4
.L_49:
        /*00a0*/ 	.byte	0x04, 0x36
        /*00a2*/ 	.short	(.L_51 - .L_50)
.L_50:
        /*00a4*/ 	.word	0x00000008
.L_51:


//--------------------- .nv.callgraph             --------------------------
	.section	.nv.callgraph,"",@"SHT_CUDA_CALLGRAPH"
	.align	4
	.sectionentsize	8
	.align		4
        /*0000*/ 	.word	0x00000000
	.align		4
        /*0004*/ 	.word	0xffffffff
	.align		4
        /*0008*/ 	.word	0x00000000
	.align		4
        /*000c*/ 	.word	0xfffffffe
	.align		4
        /*0010*/ 	.word	0x00000000
	.align		4
        /*0014*/ 	.word	0xfffffffd
	.align		4
        /*0018*/ 	.word	0x00000000
	.align		4
        /*001c*/ 	.word	0xfffffffc


//--------------------- .text._Z13compress_calcIdEvPT_PKS0_S3_iii --------------------------
	.section	.text._Z13compress_calcIdEvPT_PKS0_S3_iii,"ax",@progbits
	.align	128
        .global         _Z13compress_calcIdEvPT_PKS0_S3_iii
        .type           _Z13compress_calcIdEvPT_PKS0_S3_iii,@function
        .size           _Z13compress_calcIdEvPT_PKS0_S3_iii,(.L_x_8 - _Z13compress_calcIdEvPT_PKS0_S3_iii)
        .other          _Z13compress_calcIdEvPT_PKS0_S3_iii,@"STO_CUDA_ENTRY STV_DEFAULT"
_Z13compress_calcIdEvPT_PKS0_S3_iii:
.text._Z13compress_calcIdEvPT_PKS0_S3_iii:
[----:B------:R-:W-:Y:S01]  /*0000*/  LDC R1, c[0x0][0x37c] ;  /* 0x0000df00ff017b82 */ /* 0x000fe20000000800 */
[----:B------:R-:W0:Y:S07]  /*0010*/  S2R R0, SR_TID.X ;  /* 0x0000000000007919 */ /* 0x000e2e0000002100 */
[----:B------:R-:W0:Y:S01]  /*0020*/  S2UR UR4, SR_CTAID.X ;  /* 0x00000000000479c3 */ /* 0x000e220000002500 */
[----:B------:R-:W1:Y:S07]  /*0030*/  LDCU UR5, c[0x0][0x398] ;  /* 0x00007300ff0577ac */ /* 0x000e6e0008000800 */
[----:B------:R-:W0:Y:S02]  /*0040*/  LDC R3, c[0x0][0x360] ;  /* 0x0000d800ff037b82 */ /* 0x000e240000000800 */
[----:B0-----:R-:W-:-:S05]  /*0050*/  IMAD R3, R3, UR4, R0 ;  /* 0x0000000403037c24 */ /* 0x001fca000f8e0200 */
[----:B-1----:R-:W-:-:S13]  /*0060*/  ISETP.GE.AND P0, PT, R3, UR5, PT ;  /* 0x0000000503007c0c */ /* 0x002fda000bf06270 */
[----:B------:R-:W-:Y:S05]  /*0070*/  @P0 EXIT ;  /* 0x000000000000094d */ /* 0x000fea0003800000 */
[----:B------:R-:W0:Y:S02]  /*0080*/  LDC R0, c[0x0][0x39c] ;  /* 0x0000e700ff007b82 */ /* 0x000e240000000800 */
[----:B0-----:R-:W-:-:S13]  /*0090*/  ISETP.GE.AND P0, PT, R0, 0x1, PT ;  /* 0x000000010000780c */ /* 0x001fda0003f06270 */
[----:B------:R-:W-:Y:S05]  /*00a0*/  @!P0 EXIT ;  /* 0x000000000000894d */ /* 0x000fea0003800000 */
[----:B------:R-:W0:Y:S01]  /*00b0*/  LDC.64 R6, c[0x0][0x388] ;  /* 0x0000e200ff067b82 */ /* 0x000e220000000a00 */
[----:B------:R-:W1:Y:S01]  /*00c0*/  LDCU.64 UR4, c[0x0][0x358] ;  /* 0x00006b00ff0477ac */ /* 0x000e620008000a00 */
[----:B0-----:R-:W-:-:S06]  /*00d0*/  IMAD.WIDE R6, R3, 0x8, R6 ;  /* 0x0000000803067825 */ /* 0x001fcc00078e0206 */
[----:B-1----:R-:W2:Y:S01]  /*00e0*/  LDG.E.64 R6, desc[UR4][R6.64] ;  /* 0x0000000406067981 */ /* 0x002ea2000c1e1b00 */
[C---:B------:R-:W-:Y:S01]  /*00f0*/  ISETP.GE.U32.AND P1, PT, R0.reuse, 0x4, PT ;  /* 0x000000040000780c */ /* 0x040fe20003f26070 */
[----:B------:R-:W-:Y:S01]  /*0100*/  IMAD R3, R3, R0, RZ ;  /* 0x0000000003037224 */ /* 0x000fe200078e02ff */
[----:B------:R-:W-:Y:S01]  /*0110*/  LOP3.LUT R2, R0, 0x3, RZ, 0xc0, !PT ;  /* 0x0000000300027812 */ /* 0x000fe200078ec0ff */
[----:B------:R-:W-:-:S03]  /*0120*/  IMAD.MOV.U32 R4, RZ, RZ, RZ ;  /* 0x000000ffff047224 */ /* 0x000fc600078e00ff */
[----:B------:R-:W-:Y:S02]  /*0130*/  ISETP.NE.AND P0, PT, R2, RZ, PT ;  /* 0x000000ff0200720c */ /* 0x000fe40003f05270 */
[----:B------:R-:W-:Y:S01]  /*0140*/  SHF.L.U32 R5, R3, 0x2, RZ ;  /* 0x0000000203057819 */ /* 0x000fe200000006ff */
[----:B--2---:R-:W-:-:S08]  /*0150*/  DMUL R8, R6, R6 ;  /* 0x0000000606087228 */ /* 0x004fd00000000000 */
[----:B------:R-:W-:Y:S01]  /*0160*/  DMUL R10, R6, R8 ;  /* 0x00000008060a7228 */ /* 0x000fe20000000000 */
[----:B------:R-:W-:Y:S10]  /*0170*/  @!P1 BRA `(.L_x_0) ;  /* 0x0000000000c49947 */ /* 0x000ff40003800000 */
[----:B------:R-:W-:Y:S01]  /*0180*/  LOP3.LUT R4, R0, 0x7ffffffc, RZ, 0xc0, !PT ;  /* 0x7ffffffc00047812 */ /* 0x000fe200078ec0ff */
[----:B------:R-:W-:Y:S01]  /*0190*/  IMAD.MOV.U32 R25, RZ, RZ, R3 ;  /* 0x000000ffff197224 */ /* 0x000fe200078e0003 */
[----:B------:R-:W-:-:S03]  /*01a0*/  MOV R24, R5 ;  /* 0x0000000500187202 */ /* 0x000fc60000000f00 */
[----:B------:R-:W-:-:S07]  /*01b0*/  IMAD.MOV R26, RZ, RZ, -R4 ;  /* 0x000000ffff1a7224 */ /* 0x000fce00078e0a04 */
.L_x_1:
[----:B0-----:R-:W0:Y:S08]  /*01c0*/  LDC.64 R14, c[0x0][0x390] ;  /* 0x0000e400ff0e7b82 */ /* 0x001e300000000a00 */
[----:B------:R-:W1:Y:S01]  /*01d0*/  LDC.64 R16, c[0x0][0x380] ;  /* 0x0000e000ff107b82 */ /* 0x000e620000000a00 */
[----:B0-----:R-:W-:-:S05]  /*01e0*/  IMAD.WIDE R14, R24, 0x8, R14 ;  /* 0x00000008180e7825 */ /* 0x001fca00078e020e */
[----:B------:R-:W2:Y:S04]  /*01f0*/  LDG.E.64 R12, desc[UR4][R14.64+0x8] ;  /* 0x000008040e0c7981 */ /* 0x000ea8000c1e1b00 */
[----:B------:R-:W3:Y:S04]  /*0200*/  LDG.E.64 R22, desc[UR4][R14.64] ;  /* 0x000000040e167981 */ /* 0x000ee8000c1e1b00 */
[----:B------:R-:W4:Y:S04]  /*0210*/  LDG.E.64 R20, desc[UR4][R14.64+0x10] ;  /* 0x000010040e147981 */ /* 0x000f28000c1e1b00 */
[----:B------:R-:W5:Y:S01]  /*0220*/  LDG.E.64 R18, desc[UR4][R14.64+0x18] ;  /* 0x000018040e127981 */ /* 0x000f62000c1e1b00 */
[----:B--2---:R-:W-:-:S08]  /*0230*/  DMUL R12, R8, R12 ;  /* 0x0000000c080c7228 */ /* 0x004fd00000000000 */
[----:B---3--:R-:W-:-:S08]  /*0240*/  DFMA R12, R10, R22, R12 ;  /* 0x000000160a0c722b */ /* 0x008fd0000000000c */
[----:B----4-:R-:W-:-:S08]  /*0250*/  DFMA R12, R6, R20, R12 ;  /* 0x00000014060c722b */ /* 0x010fd0000000000c */
[----:B-----5:R-:W-:Y:S01]  /*0260*/  DADD R28, R18, R12 ;  /* 0x00000000121c7229 */ /* 0x020fe2000000000c */
[----:B-1----:R-:W-:-:S06]  /*0270*/  IMAD.WIDE R12, R25, 0x8, R16 ;  /* 0x00000008190c7825 */ /* 0x002fcc00078e0210 */
[----:B------:R-:W-:Y:S04]  /*0280*/  STG.E.64 desc[UR4][R12.64], R28 ;  /* 0x0000001c0c007986 */ /* 0x000fe8000c101b04 */
[----:B------:R-:W2:Y:S04]  /*0290*/  LDG.E.64 R16, desc[UR4][R14.64+0x28] ;  /* 0x000028040e107981 */ /* 0x000ea8000c1e1b00 */
[----:B------:R-:W3:Y:S04]  /*02a0*/  LDG.E.64 R22, desc[UR4][R14.64+0x20] ;  /* 0x000020040e167981 */ /* 0x000ee8000c1e1b00 */
[----:B------:R-:W4:Y:S04]  /*02b0*/  LDG.E.64 R20, desc[UR4][R14.64+0x30] ;  /* 0x000030040e147981 */ /* 0x000f28000c1e1b00 */
[----:B------:R-:W5:Y:S01]  /*02c0*/  LDG.E.64 R18, desc[UR4][R14.64+0x38] ;  /* 0x000038040e127981 */ /* 0x000f62000c1e1b00 */
[----:B--2---:R-:W-:-:S08]  /*02d0*/  DMUL R16, R8, R16 ;  /* 0x0000001008107228 */ /* 0x004fd00000000000 */
[----:B---3--:R-:W-:-:S08]  /*02e0*/  DFMA R16, R10, R22, R16 ;  /* 0x000000160a10722b */ /* 0x008fd00000000010 */
[----:B----4-:R-:W-:-:S08]  /*02f0*/  DFMA R16, R6, R20, R16 ;  /* 0x000000140610722b */ /* 0x010fd00000000010 */
[----:B-----5:R-:W-:-:S07]  /*0300*/  DADD R16, R18, R16 ;  /* 0x0000000012107229 */ /* 0x020fce0000000010 */
[----:B------:R0:W-:Y:S04]  /*0310*/  STG.E.64 desc[UR4][R12.64+0x8], R16 ;  /* 0x000008100c007986 */ /* 0x0001e8000c101b04 */
[----:B------:R-:W2:Y:S04]  /*0320*/  LDG.E.64 R22, desc[UR4][R14.64+0x48] ;  /* 0x000048040e167981 */ /* 0x000ea8000c1e1b00 */
[----:B------:R-:W3:Y:S04]  /*0330*/  LDG.E.64 R20, desc[UR4][R14.64+0x40] ;  /* 0x000040040e147981 */ /* 0x000ee8000c1e1b00 */
[----:B------:R-:W4:Y:S04]  /*0340*/  LDG.E.64 R18, desc[UR4][R14.64+0x50] ;  /* 0x000050040e127981 */ /* 0x000f28000c1e1b00 */
[----:B0-----:R-:W5:Y:S01]  /*0350*/  LDG.E.64 R16, desc[UR4][R14.64+0x58] ;  /* 0x000058040e107981 */ /* 0x001f62000c1e1b00 */
        /* <DEDUP_REMOVED lines=8> */
[----:B------:R-:W5:Y:S01]  /*03e0*/  LDG.E.64 R22, desc[UR4][R14.64+0x78] ;  /* 0x000078040e167981 */ /* 0x000f62000c1e1b00 */
[----:B------:R-:W-:Y:S01]  /*03f0*/  IADD3 R26, PT, PT, R26, 0x4, RZ ;  /* 0x000000041a1a7810 */ /* 0x000fe20007ffe0ff */
[----:B------:R-:W-:Y:S01]  /*0400*/  VIADD R24, R24, 0x10 ;  /* 0x0000001018187836 */ /* 0x000fe20000000000 */
[----:B------:R-:W-:-:S02]  /*0410*/  IADD3 R25, PT, PT, R25, 0x4, RZ ;  /* 0x0000000419197810 */ /* 0x000fc40007ffe0ff */
[----:B------:R-:W-:Y:S01]  /*0420*/  ISETP.NE.AND P1, PT, R26, RZ, PT ;  /* 0x000000ff1a00720c */ /* 0x000fe20003f25270 */
[----:B--2---:R-:W-:-:S08]  /*0430*/  DMUL R18, R8, R18 ;  /* 0x0000001208127228 */ /* 0x004fd00000000000 */
[----:B---3--:R-:W-:-:S08]  /*0440*/  DFMA R18, R10, R20, R18 ;  /* 0x000000140a12722b */ /* 0x008fd00000000012 */
[----:B----4-:R-:W-:-:S08]  /*0450*/  DFMA R16, R6, R16, R18 ;  /* 0x000000100610722b */ /* 0x010fd00000000012 */
[----:B-----5:R-:W-:-:S07]  /*0460*/  DADD R16, R22, R16 ;  /* 0x0000000016107229 */ /* 0x020fce0000000010 */
[----:B------:R0:W-:Y:S01]  /*0470*/  STG.E.64 desc[UR4][R12.64+0x18], R16 ;  /* 0x000018100c007986 */ /* 0x0001e2000c101b04 */
[----:B------:R-:W-:Y:S05]  /*0480*/  @P1 BRA `(.L_x_1) ;  /* 0xfffffffc004c1947 */ /* 0x000fea000383ffff */
.L_x_0:
[----:B------:R-:W-:Y:S05]  /*0490*/  @!P0 EXIT ;  /* 0x000000000000894d */ /* 0x000fea0003800000 */
[----:B------:R-:W-:Y:S02]  /*04a0*/  ISETP.NE.AND P0, PT, R2, 0x1, PT ;  /* 0x000000010200780c */ /* 0x000fe40003f05270 */
[----:B------:R-:W-:-:S04]  /*04b0*/  LOP3.LUT R0, R0, 0x1, RZ, 0xc0, !PT ;  /* 0x0000000100007812 */ /* 0x000fc800078ec0ff */
[----:B------:R-:W-:-:S07]  /*04c0*/  ISETP.NE.U32.AND P1, PT, R0, 0x1, PT ;  /* 0x000000010000780c */ /* 0x000fce0003f25070 */
[----:B------:R-:W-:Y:S06]  /*04d0*/  @!P0 BRA `(.L_x_2) ;  /* 0x0000000000648947 */ /* 0x000fec0003800000 */
[----:B0-----:R-:W0:Y:S01]  /*04e0*/  LDC.64 R12, c[0x0][0x390] ;  /* 0x0000e400ff0c7b82 */ /* 0x001e220000000a00 */
[----:B------:R-:W-:-:S04]  /*04f0*/  IMAD R15, R4, 0x4, R5 ;  /* 0x00000004040f7824 */ /* 0x000fc800078e0205 */
[----:B0-----:R-:W-:-:S05]  /*0500*/  IMAD.WIDE R12, R15, 0x8, R12 ;  /* 0x000000080f0c7825 */ /* 0x001fca00078e020c */
[----:B------:R-:W2:Y:S04]  /*0510*/  LDG.E.64 R16, desc[UR4][R12.64+0x8] ;  /* 0x000008040c107981 */ /* 0x000ea8000c1e1b00 */
[----:B------:R-:W3:Y:S04]  /*0520*/  LDG.E.64 R18, desc[UR4][R12.64] ;  /* 0x000000040c127981 */ /* 0x000ee8000c1e1b00 */
[----:B------:R-:W4:Y:S04]  /*0530*/  LDG.E.64 R20, desc[UR4][R12.64+0x10] ;  /* 0x000010040c147981 */ /* 0x000f28000c1e1b00 */
[----:B------:R-:W5:Y:S01]  /*0540*/  LDG.E.64 R14, desc[UR4][R12.64+0x18] ;  /* 0x000018040c0e7981 */ /* 0x000f62000c1e1b00 */
[----:B--2---:R-:W-:Y:S01]  /*0550*/  DMUL R22, R8, R16 ;  /* 0x0000001008167228 */ /* 0x004fe20000000000 */
[----:B------:R-:W0:Y:S07]  /*0560*/  LDC.64 R16, c[0x0][0x380] ;  /* 0x0000e000ff107b82 */ /* 0x000e2e0000000a00 */
[----:B---3--:R-:W-:-:S08]  /*0570*/  DFMA R18, R10, R18, R22 ;  /* 0x000000120a12722b */ /* 0x008fd00000000016 */
[----:B----4-:R-:W-:Y:S01]  /*0580*/  DFMA R18, R6, R20, R18 ;  /* 0x000000140612722b */ /* 0x010fe20000000012 */
[----:B------:R-:W-:-:S07]  /*0590*/  IADD3 R21, PT, PT, R3, R4, RZ ;  /* 0x0000000403157210 */ /* 0x000fce0007ffe0ff */
[----:B-----5:R-:W-:Y:S01]  /*05a0*/  DADD R14, R14, R18 ;  /* 0x000000000e0e7229 */ /* 0x020fe20000000012 */
[----:B0-----:R-:W-:-:S06]  /*05b0*/  IMAD.WIDE R16, R21, 0x8, R16 ;  /* 0x0000000815107825 */ /* 0x001fcc00078e0210 */
[----:B------:R1:W-:Y:S04]  /*05c0*/  STG.E.64 desc[UR4][R16.64], R14 ;  /* 0x0000000e10007986 */ /* 0x0003e8000c101b04 */
[----:B------:R-:W2:Y:S04]  /*05d0*/  LDG.E.64 R20, desc[UR4][R12.64+0x28] ;  /* 0x000028040c147981 */ /* 0x000ea8000c1e1b00 */
[----:B------:R-:W3:Y:S04]  /*05e0*/  LDG.E.64 R18, desc[UR4][R12.64+0x20] ;  /* 0x000020040c127981 */ /* 0x000ee8000c1e1b00 */
[----:B------:R-:W4:Y:S04]  /*05f0*/  LDG.E.64 R22, desc[UR4][R12.64+0x30] ;  /* 0x000030040c167981 */ /* 0x000f28000c1e1b00 */
[----:B------:R-:W5:Y:S01]  /*0600*/  LDG.E.64 R24, desc[UR4][R12.64+0x38] ;  /* 0x000038040c187981 */ /* 0x000f62000c1e1b00 */
[----:B------:R-:W-:Y:S01]  /*0610*/  VIADD R4, R4, 0x2 ;  /* 0x0000000204047836 */ /* 0x000fe20000000000 */
[----:B--2---:R-:W-:-:S08]  /*0620*/  DMUL R20, R8, R20 ;  /* 0x0000001408147228 */ /* 0x004fd00000000000 */
[----:B---3--:R-:W-:-:S08]  /*0630*/  DFMA R18, R10, R18, R20 ;  /* 0x000000120a12722b */ /* 0x008fd00000000014 */
[----:B----4-:R-:W-:-:S08]  /*0640*/  DFMA R18, R6, R22, R18 ;  /* 0x000000160612722b */ /* 0x010fd00000000012 */
[----:B-----5:R-:W-:-:S07]  /*0650*/  DADD R18, R24, R18 ;  /* 0x0000000018127229 */ /* 0x020fce0000000012 */
[----:B------:R1:W-:Y:S04]  /*0660*/  STG.E.64 desc[UR4][R16.64+0x8], R18 ;  /* 0x0000081210007986 */ /* 0x0003e8000c101b04 */
.L_x_2:
[----:B------:R-:W-:Y:S05]  /*0670*/  @P1 EXIT ;  /* 0x000000000000194d */ /* 0x000fea0003800000 */
[----:B0-----:R-:W0:Y:S01]  /*0680*/  LDC.64 R12, c[0x0][0x390] ;  /* 0x0000e400ff0c7b82 */ /* 0x001e220000000a00 */
[----:B------:R-:W-:-:S05]  /*0690*/  LEA R5, R4, R5, 0x2 ;  /* 0x0000000504057211 */ /* 0x000fca00078e10ff */
[----:B0-----:R-:W-:-:S05]  /*06a0*/  IMAD.WIDE R12, R5, 0x8, R12 ;  /* 0x00000008050c7825 */ /* 0x001fca00078e020c */
[----:B-1----:R-:W2:Y:S04]  /*06b0*/  LDG.E.64 R16, desc[UR4][R12.64+0x8] ;  /* 0x000008040c107981 */ /* 0x002ea8000c1e1b00 */
[----:B------:R-:W3:Y:S04]  /*06c0*/  LDG.E.64 R14, desc[UR4][R12.64] ;  /* 0x000000040c0e7981 */ /* 0x000ee8000c1e1b00 */
[----:B------:R-:W4:Y:S04]  /*06d0*/  LDG.E.64 R18, desc[UR4][R12.64+0x10] ;  /* 0x000010040c127981 */ /* 0x000f28000c1e1b00 */
[----:B------:R-:W5:Y:S01]  /*06e0*/  LDG.E.64 R20, desc[UR4][R12.64+0x18] ;  /* 0x000018040c147981 */ /* 0x000f62000c1e1b00 */
[----:B------:R-:W-:Y:S01]  /*06f0*/  IMAD.IADD R3, R3, 0x1, R4 ;  /* 0x0000000103037824 */ /* 0x000fe200078e0204 */
[----:B--2---:R-:W-:Y:S01]  /*0700*/  DMUL R16, R8, R16 ;  /* 0x0000001008107228 */ /* 0x004fe20000000000 */
[----:B------:R-:W0:Y:S07]  /*0710*/  LDC.64 R8, c[0x0][0x380] ;  /* 0x0000e000ff087b82 */ /* 0x000e2e0000000a00 */
[----:B---3--:R-:W-:-:S08]  /*0720*/  DFMA R14, R10, R14, R16 ;  /* 0x0000000e0a0e722b */ /* 0x008fd00000000010 */
[----:B----4-:R-:W-:-:S08]  /*0730*/  DFMA R14, R6, R18, R14 ;  /* 0x00000012060e722b */ /* 0x010fd0000000000e */
[----:B-----5:R-:W-:Y:S01]  /*0740*/  DADD R14, R20, R14 ;  /* 0x00000000140e7229 */ /* 0x020fe2000000000e */
[----:B0-----:R-:W-:-:S06]  /*0750*/  IMAD.WIDE R2, R3, 0x8, R8 ;  /* 0x0000000803027825 */ /* 0x001fcc00078e0208 */
[----:B------:R-:W-:Y:S01]  /*0760*/  STG.E.64 desc[UR4][R2.64], R14 ;  /* 0x0000000e02007986 */ /* 0x000fe2000c101b04 */
[----:B------:R-:W-:Y:S05]  /*0770*/  EXIT ;  /* 0x000000000000794d */ /* 0x000fea0003800000 */
.L_x_3:
[----:B------:R-:W-:-:S00]  /*0780*/  BRA `(.L_x_3) ;  /* 0xfffffffc00fc7947 */ /* 0x000fc0000383ffff */
[----:B------:R-:W-:-:S00]  /*0790*/  NOP ;  /* 0x0000000000007918 */ /* 0x000fc00000000000 */
        /* <DEDUP_REMOVED lines=14> */
.L_x_8:


//--------------------- .text._Z13compress_calcIfEvPT_PKS0_S3_iii --------------------------
	.section	.text._Z13compress_calcIfEvPT_PKS0_S3_iii,"ax",@progbits
	.align	128
        .global         _Z13compress_calcIfEvPT_PKS0_S3_iii
        .type           _Z13compress_calcIfEvPT_PKS0_S3_iii,@function
        .size           _Z13compress_calcIfEvPT_PKS0_S3_iii,(.L_x_9 - _Z13compress_calcIfEvPT_PKS0_S3_iii)
        .other          _Z13compress_calcIfEvPT_PKS0_S3_iii,@"STO_CUDA_ENTRY STV_DEFAULT"
_Z13compress_calcIfEvPT_PKS0_S3_iii:
.text._Z13compress_calcIfEvPT_PKS0_S3_iii:
        /* <DEDUP_REMOVED lines=13> */
[----:B0-----:R-:W-:-:S05]  /*00d0*/  IMAD.WIDE R8, R4, 0x4, R8 ;  /* 0x0000000404087825 */ /* 0x001fca00078e0208 */
[----:B-1----:R-:W2:Y:S01]  /*00e0*/  LDG.E R5, desc[UR8][R8.64] ;  /* 0x0000000808057981 */ /* 0x002ea2000c1e1900 */
[C---:B------:R-:W-:Y:S01]  /*00f0*/  ISETP.GE.U32.AND P1, PT, R7.reuse, 0x4, PT ;  /* 0x000000040700780c */ /* 0x040fe20003f26070 */
[----:B------:R-:W-:Y:S01]  /*0100*/  IMAD R4, R4, R7, RZ ;  /* 0x0000000704047224 */ /* 0x000fe200078e02ff */
[----:B------:R-:W-:Y:S01]  /*0110*/  LOP3.LUT R12, R7, 0x3, RZ, 0xc0, !PT ;  /* 0x00000003070c7812 */ /* 0x000fe200078ec0ff */
[----:B------:R-:W-:-:S03]  /*0120*/  HFMA2 R3, -RZ, RZ, 0, 0 ;  /* 0x00000000ff037431 */ /* 0x000fc600000001ff */
[----:B------:R-:W-:Y:S02]  /*0130*/  ISETP.NE.AND P0, PT, R12, RZ, PT ;  /* 0x000000ff0c00720c */ /* 0x000fe40003f05270 */
[----:B------:R-:W-:Y:S01]  /*0140*/  SHF.L.U32 R6, R4, 0x2, RZ ;  /* 0x0000000204067819 */ /* 0x000fe200000006ff */
[----:B--2---:R-:W-:-:S04]  /*0150*/  FMUL R2, R5, R5 ;  /* 0x0000000505027220 */ /* 0x004fc80000400000 */
[----:B------:R-:W-:Y:S01]  /*0160*/  FMUL R0, R5, R2 ;  /* 0x0000000205007220 */ /* 0x000fe20000400000 */
[----:B------:R-:W-:Y:S06]  /*0170*/  @!P1 BRA `(.L_x_4) ;  /* 0x0000000000e49947 */ /* 0x000fec0003800000 */
[----:B------:R-:W0:Y:S01]  /*0180*/  LDCU.64 UR6, c[0x0][0x390] ;  /* 0x00007200ff0677ac */ /* 0x000e220008000a00 */
[----:B------:R-:W-:Y:S02]  /*0190*/  LOP3.LUT R3, R7, 0x7ffffffc, RZ, 0xc0, !PT ;  /* 0x7ffffffc07037812 */ /* 0x000fe400078ec0ff */
[----:B------:R-:W-:Y:S01]  /*01a0*/  MOV R15, R4 ;  /* 0x00000004000f7202 */ /* 0x000fe20000000f00 */
[----:B------:R-:W1:Y:S01]  /*01b0*/  LDCU.64 UR4, c[0x0][0x380] ;  /* 0x00007000ff0477ac */ /* 0x000e620008000a00 */
[----:B------:R-:W-:Y:S02]  /*01c0*/  MOV R13, R6 ;  /* 0x00000006000d7202 */ /* 0x000fe40000000f00 */
[----:B------:R-:W-:Y:S01]  /*01d0*/  IADD3 R14, PT, PT, -R3, RZ, RZ ;  /* 0x000000ff030e7210 */ /* 0x000fe20007ffe1ff */
[----:B0-----:R-:W-:Y:S02]  /*01e0*/  UIADD3 UR6, UP0, UPT, UR6, 0x20, URZ ;  /* 0x0000002006067890 */ /* 0x001fe4000ff1e0ff */
[----:B-1----:R-:W-:-:S02]  /*01f0*/  UIADD3 UR4, UP1, UPT, UR4, 0x8, URZ ;  /* 0x0000000804047890 */ /* 0x002fc4000ff3e0ff */
[----:B------:R-:W-:Y:S02]  /*0200*/  UIADD3.X UR7, UPT, UPT, URZ, UR7, URZ, UP0, !UPT ;  /* 0x00000007ff077290 */ /* 0x000fe400087fe4ff */
[----:B------:R-:W-:-:S12]  /*0210*/  UIADD3.X UR5, UPT, UPT, URZ, UR5, URZ, UP1, !UPT ;  /* 0x00000005ff057290 */ /* 0x000fd80008ffe4ff */
.L_x_5:
[----:B------:R-:W-:Y:S02]  /*0220*/  MOV R8, UR6 ;  /* 0x0000000600087c02 */ /* 0x000fe40008000f00 */
[----:B------:R-:W-:-:S03]  /*0230*/  MOV R9, UR7 ;  /* 0x0000000700097c02 */ /* 0x000fc60008000f00 */
[----:B------:R-:W-:-:S05]  /*0240*/  IMAD.WIDE R8, R13, 0x4, R8 ;  /* 0x000000040d087825 */ /* 0x000fca00078e0208 */
[----:B0-----:R-:W2:Y:S04]  /*0250*/  LDG.E R17, desc[UR8][R8.64+-0x1c] ;  /* 0xffffe40808117981 */ /* 0x001ea8000c1e1900 */
[----:B------:R-:W3:Y:S04]  /*0260*/  LDG.E R11, desc[UR8][R8.64+-0x20] ;  /* 0xffffe008080b7981 */ /* 0x000ee8000c1e1900 */
[----:B------:R-:W4:Y:S04]  /*0270*/  LDG.E R16, desc[UR8][R8.64+-0x18] ;  /* 0xffffe80808107981 */ /* 0x000f28000c1e1900 */
[----:B------:R-:W5:Y:S01]  /*0280*/  LDG.E R18, desc[UR8][R8.64+-0x14] ;  /* 0xffffec0808127981 */ /* 0x000f62000c1e1900 */
[----:B------:R-:W-:Y:S01]  /*0290*/  MOV R10, UR4 ;  /* 0x00000004000a7c02 */ /* 0x000fe20008000f00 */
[----:B--2---:R-:W-:-:S04]  /*02a0*/  FMUL R17, R2, R17 ;  /* 0x0000001102117220 */ /* 0x004fc80000400000 */
[----:B---3--:R-:W-:Y:S01]  /*02b0*/  FFMA R20, R0, R11, R17 ;  /* 0x0000000b00147223 */ /* 0x008fe20000000011 */
[----:B------:R-:W-:-:S03]  /*02c0*/  MOV R11, UR5 ;  /* 0x00000005000b7c02 */ /* 0x000fc60008000f00 */
[----:B----4-:R-:W-:Y:S01]  /*02d0*/  FFMA R17, R5, R16, R20 ;  /* 0x0000001005117223 */ /* 0x010fe20000000014 */
[----:B------:R-:W-:-:S04]  /*02e0*/  IMAD.WIDE R10, R15, 0x4, R10 ;  /* 0x000000040f0a7825 */ /* 0x000fc800078e020a */
[----:B-----5:R-:W-:-:S05]  /*02f0*/  FADD R17, R18, R17 ;  /* 0x0000001112117221 */ /* 0x020fca0000000000 */
[----:B------:R0:W-:Y:S04]  /*0300*/  STG.E desc[UR8][R10.64+-0x8], R17 ;  /* 0xfffff8110a007986 */ /* 0x0001e8000c101908 */
[----:B------:R-:W2:Y:S04]  /*0310*/  LDG.E R21, desc[UR8][R8.64+-0xc] ;  /* 0xfffff40808157981 */ /* 0x000ea8000c1e1900 */
[----:B------:R-:W3:Y:S04]  /*0320*/  LDG.E R19, desc[UR8][R8.64+-0x10] ;  /* 0xfffff00808137981 */ /* 0x000ee8000c1e1900 */
[----:B------:R-:W4:Y:S04]  /*0330*/  LDG.E R16, desc[UR8][R8.64+-0x8] ;  /* 0xfffff80808107981 */ /* 0x000f28000c1e1900 */
[----:B------:R-:W5:Y:S01]  /*0340*/  LDG.E R18, desc[UR8][R8.64+-0x4] ;  /* 0xfffffc0808127981 */ /* 0x000f62000c1e1900 */
[----:B--2---:R-:W-:-:S04]  /*0350*/  FMUL R21, R2, R21 ;  /* 0x0000001502157220 */ /* 0x004fc80000400000 */
[----:B---3--:R-:W-:-:S04]  /*0360*/  FFMA R20, R0, R19, R21 ;  /* 0x0000001300147223 */ /* 0x008fc80000000015 */
[----:B----4-:R-:W-:-:S04]  /*0370*/  FFMA R19, R5, R16, R20 ;  /* 0x0000001005137223 */ /* 0x010fc80000000014 */
[----:B-----5:R-:W-:-:S05]  /*0380*/  FADD R19, R18, R19 ;  /* 0x0000001312137221 */ /* 0x020fca0000000000 */
[----:B------:R1:W-:Y:S04]  /*0390*/  STG.E desc[UR8][R10.64+-0x4], R19 ;  /* 0xfffffc130a007986 */ /* 0x0003e8000c101908 */
[----:B------:R-:W2:Y:S04]  /*03a0*/  LDG.E R21, desc[UR8][R8.64+0x4] ;  /* 0x0000040808157981 */ /* 0x000ea8000c1e1900 */
[----:B0-----:R-:W3:Y:S04]  /*03b0*/  LDG.E R17, desc[UR8][R8.64] ;  /* 0x0000000808117981 */ /* 0x001ee8000c1e1900 */
        /* <DEDUP_REMOVED lines=8> */
[----:B-1----:R-:W3:Y:S04]  /*0440*/  LDG.E R19, desc[UR8][R8.64+0x10] ;  /* 0x0000100808137981 */ /* 0x002ee8000c1e1900 */
[----:B------:R-:W4:Y:S04]  /*0450*/  LDG.E R16, desc[UR8][R8.64+0x18] ;  /* 0x0000180808107981 */ /* 0x000f28000c1e1900 */
[----:B------:R-:W5:Y:S01]  /*0460*/  LDG.E R18, desc[UR8][R8.64+0x1c] ;  /* 0x00001c0808127981 */ /* 0x000f62000c1e1900 */
[----:B------:R-:W-:-:S02]  /*0470*/  IADD3 R14, PT, PT, R14, 0x4, RZ ;  /* 0x000000040e0e7810 */ /* 0x000fc40007ffe0ff */
[----:B------:R-:W-:Y:S02]  /*0480*/  IADD3 R13, PT, PT, R13, 0x10, RZ ;  /* 0x000000100d0d7810 */ /* 0x000fe40007ffe0ff */
[----:B------:R-:W-:Y:S02]  /*0490*/  ISETP.NE.AND P1, PT, R14, RZ, PT ;  /* 0x000000ff0e00720c */ /* 0x000fe40003f25270 */
[----:B------:R-:W-:Y:S01]  /*04a0*/  IADD3 R15, PT, PT, R15, 0x4, RZ ;  /* 0x000000040f0f7810 */ /* 0x000fe20007ffe0ff */
[----:B--2---:R-:W-:-:S04]  /*04b0*/  FMUL R21, R2, R21 ;  /* 0x0000001502157220 */ /* 0x004fc80000400000 */
[----:B---3--:R-:W-:-:S04]  /*04c0*/  FFMA R20, R0, R19, R21 ;  /* 0x0000001300147223 */ /* 0x008fc80000000015 */
[----:B----4-:R-:W-:-:S04]  /*04d0*/  FFMA R19, R5, R16, R20 ;  /* 0x0000001005137223 */ /* 0x010fc80000000014 */
[----:B-----5:R-:W-:-:S05]  /*04e0*/  FADD R19, R18, R19 ;  /* 0x0000001312137221 */ /* 0x020fca0000000000 */
[----:B------:R0:W-:Y:S01]  /*04f0*/  STG.E desc[UR8][R10.64+0x4], R19 ;  /* 0x000004130a007986 */ /* 0x0001e2000c101908 */
[----:B------:R-:W-:Y:S05]  /*0500*/  @P1 BRA `(.L_x_5) ;  /* 0xfffffffc00441947 */ /* 0x000fea000383ffff */
.L_x_4:
[----:B------:R-:W-:Y:S05]  /*0510*/  @!P0 EXIT ;  /* 0x000000000000894d */ /* 0x000fea0003800000 */
[----:B------:R-:W-:Y:S02]  /*0520*/  ISETP.NE.AND P0, PT, R12, 0x1, PT ;  /* 0x000000010c00780c */ /* 0x000fe40003f05270 */
[----:B------:R-:W-:-:S04]  /*0530*/  LOP3.LUT R7, R7, 0x1, RZ, 0xc0, !PT ;  /* 0x0000000107077812 */ /* 0x000fc800078ec0ff */
[----:B------:R-:W-:-:S07]  /*0540*/  ISETP.NE.U32.AND P1, PT, R7, 0x1, PT ;  /* 0x000000010700780c */ /* 0x000fce0003f25070 */
[----:B------:R-:W-:Y:S06]  /*0550*/  @!P0 BRA `(.L_x_6) ;  /* 0x0000000000648947 */ /* 0x000fec0003800000 */
[----:B------:R-:W1:Y:S01]  /*0560*/  LDC.64 R8, c[0x0][0x390] ;  /* 0x0000e400ff087b82 */ /* 0x000e620000000a00 */
[----:B------:R-:W-:-:S07]  /*0570*/  LEA R7, R3, R6, 0x2 ;  /* 0x0000000603077211 */ /* 0x000fce00078e10ff */
[----:B0-----:R-:W0:Y:S01]  /*0580*/  LDC.64 R10, c[0x0][0x380] ;  /* 0x0000e000ff0a7b82 */ /* 0x001e220000000a00 */
[----:B-1----:R-:W-:-:S05]  /*0590*/  IMAD.WIDE R8, R7, 0x4, R8 ;  /* 0x0000000407087825 */ /* 0x002fca00078e0208 */
[----:B------:R-:W2:Y:S04]  /*05a0*/  LDG.E R13, desc[UR8][R8.64+0x4] ;  /* 0x00000408080d7981 */ /* 0x000ea8000c1e1900 */
[----:B------:R-:W3:Y:S04]  /*05b0*/  LDG.E R7, desc[UR8][R8.64] ;  /* 0x0000000808077981 */ /* 0x000ee8000c1e1900 */
[----:B------:R-:W4:Y:S04]  /*05c0*/  LDG.E R12, desc[UR8][R8.64+0x8] ;  /* 0x00000808080c7981 */ /* 0x000f28000c1e1900 */
[----:B------:R-:W5:Y:S01]  /*05d0*/  LDG.E R14, desc[UR8][R8.64+0xc] ;  /* 0x00000c08080e7981 */ /* 0x000f62000c1e1900 */
[----:B--2---:R-:W-:-:S04]  /*05e0*/  FMUL R13, R2, R13 ;  /* 0x0000000d020d7220 */ /* 0x004fc80000400000 */
[----:B---3--:R-:W-:Y:S01]  /*05f0*/  FFMA R16, R0, R7, R13 ;  /* 0x0000000700107223 */ /* 0x008fe2000000000d */
[----:B------:R-:W-:-:S03]  /*0600*/  IADD3 R13, PT, PT, R4, R3, RZ ;  /* 0x00000003040d7210 */ /* 0x000fc60007ffe0ff */
[----:B----4-:R-:W-:Y:S02]  /*0610*/  FFMA R7, R5, R12, R16 ;  /* 0x0000000c05077223 */ /* 0x010fe40000000010 */
[----:B0-----:R-:W-:-:S04]  /*0620*/  IMAD.WIDE R10, R13, 0x4, R10 ;  /* 0x000000040d0a7825 */ /* 0x001fc800078e020a */
[----:B-----5:R-:W-:-:S05]  /*0630*/  FADD R7, R14, R7 ;  /* 0x000000070e077221 */ /* 0x020fca0000000000 */
[----:B------:R1:W-:Y:S04]  /*0640*/  STG.E desc[UR8][R10.64], R7 ;  /* 0x000000070a007986 */ /* 0x0003e8000c101908 */
[----:B------:R-:W2:Y:S04]  /*0650*/  LDG.E R15, desc[UR8][R8.64+0x14] ;  /* 0x00001408080f7981 */ /* 0x000ea8000c1e1900 */
[----:B------:R-:W3:Y:S04]  /*0660*/  LDG.E R13, desc[UR8][R8.64+0x10] ;  /* 0x00001008080d7981 */ /* 0x000ee8000c1e1900 */
[----:B------:R-:W4:Y:S04]  /*0670*/  LDG.E R12, desc[UR8][R8.64+0x18] ;  /* 0x00001808080c7981 */ /* 0x000f28000c1e1900 */
[----:B------:R-:W5:Y:S01]  /*0680*/  LDG.E R14, desc[UR8][R8.64+0x1c] ;  /* 0x00001c08080e7981 */ /* 0x000f62000c1e1900 */
[----:B------:R-:W-:Y:S01]  /*0690*/  IADD3 R3, PT, PT, R3, 0x2, RZ ;  /* 0x0000000203037810 */ /* 0x000fe20007ffe0ff */
[----:B--2---:R-:W-:-:S04]  /*06a0*/  FMUL R15, R2, R15 ;  /* 0x0000000f020f7220 */ /* 0x004fc80000400000 */
[----:B---3--:R-:W-:-:S04]  /*06b0*/  FFMA R16, R0, R13, R15 ;  /* 0x0000000d00107223 */ /* 0x008fc8000000000f */
[----:B----4-:R-:W-:-:S04]  /*06c0*/  FFMA R13, R5, R12, R16 ;  /* 0x0000000c050d7223 */ /* 0x010fc80000000010 */
[----:B-----5:R-:W-:-:S05]  /*06d0*/  FADD R13, R14, R13 ;  /* 0x0000000d0e0d7221 */ /* 0x020fca0000000000 */
[----:B------:R1:W-:Y:S02]  /*06e0*/  STG.E desc[UR8][R10.64+0x4], R13 ;  /* 0x0000040d0a007986 */ /* 0x0003e4000c101908 */
.L_x_6:
[----:B------:R-:W-:Y:S05]  /*06f0*/  @P1 EXIT ;  /* 0x000000000000194d */ /* 0x000fea0003800000 */
[----:B------:R-:W2:Y:S01]  /*0700*/  LDC.64 R8, c[0x0][0x390] ;  /* 0x0000e400ff087b82 */ /* 0x000ea20000000a00 */
[----:B-1----:R-:W-:-:S05]  /*0710*/  LEA R7, R3, R6, 0x2 ;  /* 0x0000000603077211 */ /* 0x002fca00078e10ff */
[----:B--2---:R-:W-:Y:S02]  /*0720*/  IMAD.WIDE R6, R7, 0x4, R8 ;  /* 0x0000000407067825 */ /* 0x004fe400078e0208 */
[----:B------:R-:W1:Y:S03]  /*0730*/  LDC.64 R8, c[0x0][0x380] ;  /* 0x0000e000ff087b82 */ /* 0x000e660000000a00 */
[----:B------:R-:W2:Y:S04]  /*0740*/  LDG.E R13, desc[UR8][R6.64+0x4] ;  /* 0x00000408060d7981 */ /* 0x000ea8000c1e1900 */
[----:B0-----:R-:W3:Y:S04]  /*0750*/  LDG.E R11, desc[UR8][R6.64] ;  /* 0x00000008060b7981 */ /* 0x001ee8000c1e1900 */
[----:B------:R-:W4:Y:S04]  /*0760*/  LDG.E R10, desc[UR8][R6.64+0x8] ;  /* 0x00000808060a7981 */ /* 0x000f28000c1e1900 */
[----:B------:R-:W5:Y:S01]  /*0770*/  LDG.E R12, desc[UR8][R6.64+0xc] ;  /* 0x00000c08060c7981 */ /* 0x000f62000c1e1900 */
[----:B------:R-:W-:Y:S01]  /*0780*/  IADD3 R3, PT, PT, R4, R3, RZ ;  /* 0x0000000304037210 */ /* 0x000fe20007ffe0ff */
[----:B--2---:R-:W-:-:S04]  /*0790*/  FMUL R13, R2, R13 ;  /* 0x0000000d020d7220 */ /* 0x004fc80000400000 */
[----:B-1----:R-:W-:-:S04]  /*07a0*/  IMAD.WIDE R2, R3, 0x4, R8 ;  /* 0x0000000403027825 */ /* 0x002fc800078e0208 */
[----:B---3--:R-:W-:-:S04]  /*07b0*/  FFMA R0, R0, R11, R13 ;  /* 0x0000000b00007223 */ /* 0x008fc8000000000d */
[----:B----4-:R-:W-:-:S04]  /*07c0*/  FFMA R5, R5, R10, R0 ;  /* 0x0000000a05057223 */ /* 0x010fc80000000000 */
[----:B-----5:R-:W-:-:S05]  /*07d0*/  FADD R5, R12, R5 ;  /* 0x000000050c057221 */ /* 0x020fca0000000000 */
[----:B------:R-:W-:Y:S01]  /*07e0*/  STG.E desc[UR8][R2.64], R5 ;  /* 0x0000000502007986 */ /* 0x000fe2000c101908 */
[----:B------:R-:W-:Y:S05]  /*07f0*/  EXIT ;  /* 0x000000000000794d */ /* 0x000fea0003800000 */
.L_x_7:
        /* <DEDUP_REMOVED lines=16> */
.L_x_9:


//--------------------- .nv.shared.reserved.0     --------------------------
	.section	.nv.shared.reserved.0,"aw",@nobits
	.weak		__nv_reservedSMEM_offset_0_alias
	.size		__nv_reservedSMEM_offset_0_alias, 0, 64
	.other		__nv_reservedSMEM_offset_0_alias,@"STO_CUDA_RESERVED_SHARED STV_DEFAULT"
__nv_reservedSMEM_offset_0_alias:
	.zero		0
	.zero		64


//--------------------- .nv.constant0._Z13compress_calcIdEvPT_PKS0_S3_iii --------------------------
	.section	.nv.constant0._Z13compress_calcIdEvPT_PKS0_S3_iii,"a",@progbits
	.sectionflags	@""
	.align	4
.nv.constant0._Z13compress_calcIdEvPT_PKS0_S3_iii:
	.zero		932


//--------------------- .nv.constant0._Z13compress_calcIfEvPT_PKS0_S3_iii --------------------------
	.section	.nv.constant0._Z13compress_calcIfEvPT_PKS0_S3_iii,"a",@progbits
	.sectionflags	@""
	.align	4
.nv.constant0._Z13compress_calcIfEvPT_PKS0_S3_iii:
	.zero		932


//--------------------- SYMBOLS --------------------------

	.type		.nv.reservedSmem.offset0,@object
	.size		.nv.reservedSmem.offset0,0x4
